	.headerflags	@"EF_CUDA_TEXMODE_UNIFIED EF_CUDA_64BIT_ADDRESS EF_CUDA_ACCELERATORS EF_CUDA_SM90 EF_CUDA_VIRTUAL_SM(EF_CUDA_SM90)"
	.elftype	@"ET_EXEC"


//--------------------- .nv.info                  --------------------------
	.section	.nv.info,"",@"SHT_CUDA_INFO"
	.align	4


	//----- nvinfo : EIATTR_REGCOUNT
	.align		4
        /*0000*/ 	.byte	0x04, 0x2f
        /*0002*/ 	.short	(.L_1 - .L_0)
	.align		4
.L_0:
        /*0004*/ 	.word	index@(triton_poi_fused_cat_0)
        /*0008*/ 	.word	0x0000000a


	//----- nvinfo : EIATTR_MIN_STACK_SIZE
	.align		4
.L_1:
        /*000c*/ 	.byte	0x04, 0x12
        /*000e*/ 	.short	(.L_3 - .L_2)
	.align		4
.L_2:
        /*0010*/ 	.word	index@(triton_poi_fused_cat_0)
        /*0014*/ 	.word	0x00000000


	//----- nvinfo : EIATTR_FRAME_SIZE
	.align		4
.L_3:
        /*0018*/ 	.byte	0x04, 0x11
        /*001a*/ 	.short	(.L_5 - .L_4)
	.align		4
.L_4:
        /*001c*/ 	.word	index@(triton_poi_fused_cat_0)
        /*0020*/ 	.word	0x00000000


	//----- nvinfo : EIATTR_MIN_STACK_SIZE
	.align		4
.L_5:
        /*0024*/ 	.byte	0x04, 0x12
        /*0026*/ 	.short	(.L_7 - .L_6)
	.align		4
.L_6:
        /*0028*/ 	.word	index@(triton_poi_fused_cat_0)
        /*002c*/ 	.word	0x00000000
.L_7:


//--------------------- .nv.info.triton_poi_fused_cat_0 --------------------------
	.section	.nv.info.triton_poi_fused_cat_0,"",@"SHT_CUDA_INFO"
	.sectionflags	@""
	.align	4


	//----- nvinfo : EIATTR_CUDA_API_VERSION
	.align		4
        /*0000*/ 	.byte	0x04, 0x37
        /*0002*/ 	.short	(.L_9 - .L_8)
.L_8:
        /*0004*/ 	.word	0x0000007c


	//----- nvinfo : EIATTR_KPARAM_INFO
	.align		4
.L_9:
        /*0008*/ 	.byte	0x04, 0x17
        /*000a*/ 	.short	(.L_11 - .L_10)
.L_10:
        /*000c*/ 	.word	0x00000000
        /*0010*/ 	.short	0x0002
        /*0012*/ 	.short	0x0010
        /*0014*/ 	.byte	0x00, 0xf0, 0x11, 0x00


	//----- nvinfo : EIATTR_KPARAM_INFO
	.align		4
.L_11:
        /*0018*/ 	.byte	0x04, 0x17
        /*001a*/ 	.short	(.L_13 - .L_12)
.L_12:
        /*001c*/ 	.word	0x00000000
        /*0020*/ 	.short	0x0001
        /*0022*/ 	.short	0x0008
        /*0024*/ 	.byte	0x00, 0xf4, 0x21, 0x00


	//----- nvinfo : EIATTR_KPARAM_INFO
	.align		4
.L_13:
        /*0028*/ 	.byte	0x04, 0x17
        /*002a*/ 	.short	(.L_15 - .L_14)
.L_14:
        /*002c*/ 	.word	0x00000000
        /*0030*/ 	.short	0x0000
        /*0032*/ 	.short	0x0000
        /*0034*/ 	.byte	0x00, 0xf4, 0x21, 0x00


	//----- nvinfo : EIATTR_SPARSE_MMA_MASK
	.align		4
.L_15:
        /*0038*/ 	.byte	0x03, 0x50
        /*003a*/ 	.short	0x0000


	//----- nvinfo : EIATTR_MAXREG_COUNT
	.align		4
        /*003c*/ 	.byte	0x03, 0x1b
        /*003e*/ 	.short	0x00ff


	//----- nvinfo : EIATTR_EXIT_INSTR_OFFSETS
	.align		4
        /*0040*/ 	.byte	0x04, 0x1c
        /*0042*/ 	.short	(.L_17 - .L_16)


	//   ....[0]....
.L_16:
        /*0044*/ 	.word	0x000001c0


	//   ....[1]....
        /*0048*/ 	.word	0x000001e0


	//----- nvinfo : EIATTR_REQNTID
	.align		4
.L_17:
        /*004c*/ 	.byte	0x04, 0x10
        /*004e*/ 	.short	(.L_19 - .L_18)
.L_18:
        /*0050*/ 	.word	0x00000080
        /*0054*/ 	.word	0x00000001
        /*0058*/ 	.word	0x00000001


	//----- nvinfo : EIATTR_CBANK_PARAM_SIZE
	.align		4
.L_19:
        /*005c*/ 	.byte	0x03, 0x19
        /*005e*/ 	.short	0x0014


	//----- nvinfo : EIATTR_PARAM_CBANK
	.align		4
        /*0060*/ 	.byte	0x04, 0x0a
        /*0062*/ 	.short	(.L_21 - .L_20)
	.align		4
.L_20:
        /*0064*/ 	.word	index@(.nv.constant0.triton_poi_fused_cat_0)
        /*0068*/ 	.short	0x0210
        /*006a*/ 	.short	0x0014


	//----- nvinfo : EIATTR_SW_WAR
	.align		4
.L_21:
        /*006c*/ 	.byte	0x04, 0x36
        /*006e*/ 	.short	(.L_23 - .L_22)
.L_22:
        /*0070*/ 	.word	0x00000008
.L_23:


//--------------------- .nv.callgraph             --------------------------
	.section	.nv.callgraph,"",@"SHT_CUDA_CALLGRAPH"
	.align	4
	.sectionentsize	8
	.align		4
        /*0000*/ 	.word	0x00000000
	.align		4
        /*0004*/ 	.word	0xffffffff
	.align		4
        /*0008*/ 	.word	0x00000000
	.align		4
        /*000c*/ 	.word	0xfffffffe
	.align		4
        /*0010*/ 	.word	0x00000000
	.align		4
        /*0014*/ 	.word	0xfffffffd
	.align		4
        /*0018*/ 	.word	0x00000000
	.align		4
        /*001c*/ 	.word	0xfffffffc


//--------------------- .text.triton_poi_fused_cat_0 --------------------------
	.section	.text.triton_poi_fused_cat_0,"ax",@progbits
	.align	128
        .global         triton_poi_fused_cat_0
        .type           triton_poi_fused_cat_0,@function
        .size           triton_poi_fused_cat_0,(.L_x_1 - triton_poi_fused_cat_0)
        .other          triton_poi_fused_cat_0,@"STO_CUDA_ENTRY STV_DEFAULT"
triton_poi_fused_cat_0:
.text.triton_poi_fused_cat_0:
[----:B------:R-:W0:Y:S02]  /*0000*/  LDC R1, c[0x0][0x28] ;  /* 0x00000a00ff017b82 */ /* 0x000e240000000800 */
[----:B------:R-:W1:Y:S01]  /*0010*/  S2R R0, SR_TID.X ;  /* 0x0000000000007919 */ /* 0x000e620000002100 */
[----:B------:R-:W-:Y:S01]  /*0020*/  ULDC.64 UR4, c[0x0][0x208] ;  /* 0x0000820000047ab9 */ /* 0x000fe20000000a00 */
[----:B------:R-:W2:Y:S01]  /*0030*/  S2R R3, SR_CTAID.X ;  /* 0x0000000000037919 */ /* 0x000ea20000002500 */
[----:B-1----:R-:W-:Y:S02]  /*0040*/  LOP3.LUT R0, R0, 0x7f, RZ, 0xc0, !PT ;  /* 0x0000007f00007812 */ /* 0x002fe400078ec0ff */
[----:B--2---:R-:W-:-:S03]  /*0050*/  SHF.R.S32.HI R2, RZ, 0x18, R3 ;  /* 0x00000018ff027819 */ /* 0x004fc60000011403 */
[----:B------:R-:W-:Y:S01]  /*0060*/  IMAD R0, R3, 0x80, R0 ;  /* 0x0000008003007824 */ /* 0x000fe200078e0200 */
[----:B------:R-:W-:-:S04]  /*0070*/  SGXT R3, R2, 0x1 ;  /* 0x000000010203781a */ /* 0x000fc80000000200 */
[----:B------:R-:W-:Y:S02]  /*0080*/  LEA.HI R4, R3, R0, RZ, 0x2 ;  /* 0x0000000003047211 */ /* 0x000fe400078f10ff */
[----:B------:R-:W1:Y:S02]  /*0090*/  LDC.64 R2, c[0x0][0x210] ;  /* 0x00008400ff027b82 */ /* 0x000e640000000a00 */
[----:B------:R-:W-:Y:S02]  /*00a0*/  SHF.R.S32.HI R5, RZ, 0x2, R4 ;  /* 0x00000002ff057819 */ /* 0x000fe40000011404 */
[----:B------:R-:W-:Y:S02]  /*00b0*/  LOP3.LUT R4, R4, 0xfffffffc, RZ, 0xc0, !PT ;  /* 0xfffffffc04047812 */ /* 0x000fe400078ec0ff */
[----:B------:R-:W-:-:S03]  /*00c0*/  LEA.HI R6, R5, R5, RZ, 0x2 ;  /* 0x0000000505067211 */ /* 0x000fc600078f10ff */
[----:B------:R-:W-:Y:S01]  /*00d0*/  IMAD.MOV R4, RZ, RZ, -R4 ;  /* 0x000000ffff047224 */ /* 0x000fe200078e0a04 */
[----:B------:R-:W-:-:S05]  /*00e0*/  LOP3.LUT R6, R6, 0xfffffffc, RZ, 0xc0, !PT ;  /* 0xfffffffc06067812 */ /* 0x000fca00078ec0ff */
[----:B------:R-:W-:Y:S02]  /*00f0*/  IMAD.IADD R5, R5, 0x1, -R6 ;  /* 0x0000000105057824 */ /* 0x000fe400078e0a06 */
[----:B------:R-:W-:-:S03]  /*0100*/  IMAD.MOV.U32 R6, RZ, RZ, RZ ;  /* 0x000000ffff067224 */ /* 0x000fc600078e00ff */
[----:B------:R-:W-:-:S04]  /*0110*/  VIADDMNMX R5, R0, R4, R5, PT ;  /* 0x0000000400057246 */ /* 0x000fc80003800105 */
[----:B------:R-:W-:Y:S01]  /*0120*/  ISETP.GT.AND P0, PT, R5, 0x1, PT ;  /* 0x000000010500780c */ /* 0x000fe20003f04270 */
[----:B------:R-:W-:-:S03]  /*0130*/  VIADD R5, R0, 0xfffffff6 ;  /* 0xfffffff600057836 */ /* 0x000fc60000000000 */
[C---:B------:R-:W-:Y:S01]  /*0140*/  ISETP.LT.AND P0, PT, R0.reuse, 0x100, P0 ;  /* 0x000001000000780c */ /* 0x040fe20000701270 */
[----:B-1----:R-:W-:Y:S02]  /*0150*/  IMAD.WIDE R2, R5, 0x4, R2 ;  /* 0x0000000405027825 */ /* 0x002fe400078e0202 */
[----:B------:R-:W1:Y:S10]  /*0160*/  LDC.64 R4, c[0x0][0x218] ;  /* 0x00008600ff047b82 */ /* 0x000e740000000a00 */
[----:B------:R-:W2:Y:S01]  /*0170*/  @P0 LDG.E R6, desc[UR4][R2.64] ;  /* 0x0000000402060981 */ /* 0x000ea2000c1e1900 */
[C---:B------:R-:W-:Y:S01]  /*0180*/  ISETP.GE.AND P1, PT, R0.reuse, 0x100, PT ;  /* 0x000001000000780c */ /* 0x040fe20003f26270 */
[----:B------:R-:W-:-:S04]  /*0190*/  IMAD R7, R0, 0x19, RZ ;  /* 0x0000001900077824 */ /* 0x000fc800078e02ff */
[----:B-1----:R-:W-:Y:S01]  /*01a0*/  IMAD.WIDE R4, R7, 0x4, R4 ;  /* 0x0000000407047825 */ /* 0x002fe200078e0204 */
[----:B--2---:R-:W-:-:S07]  /*01b0*/  SEL R7, R6, 0xc61c4000, P0 ;  /* 0xc61c400006077807 */ /* 0x004fce0000000000 */
[----:B------:R-:W-:Y:S05]  /*01c0*/  @P1 EXIT ;  /* 0x000000000000194d */ /* 0x000fea0003800000 */
[----:B------:R-:W-:Y:S01]  /*01d0*/  STG.E desc[UR4][R4.64], R7 ;  /* 0x0000000704007986 */ /* 0x000fe2000c101904 */
[----:B------:R-:W-:Y:S05]  /*01e0*/  EXIT ;  /* 0x000000000000794d */ /* 0x000fea0003800000 */
.L_x_0:
[----:B------:R-:W-:-:S00]  /*01f0*/  BRA `(.L_x_0) ;  /* 0xfffffffc00fc7947 */ /* 0x000fc0000383ffff */
[----:B------:R-:W-:-:S00]  /*0200*/  NOP ;  /* 0x0000000000007918 */ /* 0x000fc00000000000 */
[----:B------:R-:W-:-:S00]  /*0210*/  NOP ;  /* 0x0000000000007918 */ /* 0x000fc00000000000 */
[----:B------:R-:W-:-:S00]  /*0220*/  NOP ;  /* 0x0000000000007918 */ /* 0x000fc00000000000 */
[----:B------:R-:W-:-:S00]  /*0230*/  NOP ;  /* 0x0000000000007918 */ /* 0x000fc00000000000 */
[----:B------:R-:W-:-:S00]  /*0240*/  NOP ;  /* 0x0000000000007918 */ /* 0x000fc00000000000 */
[----:B------:R-:W-:-:S00]  /*0250*/  NOP ;  /* 0x0000000000007918 */ /* 0x000fc00000000000 */
[----:B------:R-:W-:-:S00]  /*0260*/  NOP ;  /* 0x0000000000007918 */ /* 0x000fc00000000000 */
[----:B------:R-:W-:-:S00]  /*0270*/  NOP ;  /* 0x0000000000007918 */ /* 0x000fc00000000000 */
.L_x_1:


//--------------------- .nv.constant0.triton_poi_fused_cat_0 --------------------------
	.section	.nv.constant0.triton_poi_fused_cat_0,"a",@progbits
	.sectionflags	@""
	.align	4
.nv.constant0.triton_poi_fused_cat_0:
	.zero		548
